	.headerflags	@"EF_CUDA_TEXMODE_UNIFIED EF_CUDA_64BIT_ADDRESS EF_CUDA_ACCELERATORS EF_CUDA_SM90 EF_CUDA_VIRTUAL_SM(EF_CUDA_SM90)"
	.elftype	@"ET_EXEC"


//--------------------- .nv.info                  --------------------------
	.section	.nv.info,"",@"SHT_CUDA_INFO"
	.align	4


	//----- nvinfo : EIATTR_REGCOUNT
	.align		4
        /*0000*/ 	.byte	0x04, 0x2f
        /*0002*/ 	.short	(.L_1 - .L_0)
	.align		4
.L_0:
        /*0004*/ 	.word	index@(triton_poi_fused_reflection_pad2d_relu_2)
        /*0008*/ 	.word	0x0000000c


	//----- nvinfo : EIATTR_MIN_STACK_SIZE
	.align		4
.L_1:
        /*000c*/ 	.byte	0x04, 0x12
        /*000e*/ 	.short	(.L_3 - .L_2)
	.align		4
.L_2:
        /*0010*/ 	.word	index@(triton_poi_fused_reflection_pad2d_relu_2)
        /*0014*/ 	.word	0x00000000


	//----- nvinfo : EIATTR_FRAME_SIZE
	.align		4
.L_3:
        /*0018*/ 	.byte	0x04, 0x11
        /*001a*/ 	.short	(.L_5 - .L_4)
	.align		4
.L_4:
        /*001c*/ 	.word	index@(triton_poi_fused_reflection_pad2d_relu_2)
        /*0020*/ 	.word	0x00000000


	//----- nvinfo : EIATTR_MIN_STACK_SIZE
	.align		4
.L_5:
        /*0024*/ 	.byte	0x04, 0x12
        /*0026*/ 	.short	(.L_7 - .L_6)
	.align		4
.L_6:
        /*0028*/ 	.word	index@(triton_poi_fused_reflection_pad2d_relu_2)
        /*002c*/ 	.word	0x00000000
.L_7:


//--------------------- .nv.info.triton_poi_fused_reflection_pad2d_relu_2 --------------------------
	.section	.nv.info.triton_poi_fused_reflection_pad2d_relu_2,"",@"SHT_CUDA_INFO"
	.sectionflags	@""
	.align	4


	//----- nvinfo : EIATTR_CUDA_API_VERSION
	.align		4
        /*0000*/ 	.byte	0x04, 0x37
        /*0002*/ 	.short	(.L_9 - .L_8)
.L_8:
        /*0004*/ 	.word	0x0000007c


	//----- nvinfo : EIATTR_KPARAM_INFO
	.align		4
.L_9:
        /*0008*/ 	.byte	0x04, 0x17
        /*000a*/ 	.short	(.L_11 - .L_10)
.L_10:
        /*000c*/ 	.word	0x00000000
        /*0010*/ 	.short	0x0002
        /*0012*/ 	.short	0x0010
        /*0014*/ 	.byte	0x00, 0xf0, 0x11, 0x00


	//----- nvinfo : EIATTR_KPARAM_INFO
	.align		4
.L_11:
        /*0018*/ 	.byte	0x04, 0x17
        /*001a*/ 	.short	(.L_13 - .L_12)
.L_12:
        /*001c*/ 	.word	0x00000000
        /*0020*/ 	.short	0x0001
        /*0022*/ 	.short	0x0008
        /*0024*/ 	.byte	0x00, 0xf4, 0x21, 0x00


	//----- nvinfo : EIATTR_KPARAM_INFO
	.align		4
.L_13:
        /*0028*/ 	.byte	0x04, 0x17
        /*002a*/ 	.short	(.L_15 - .L_14)
.L_14:
        /*002c*/ 	.word	0x00000000
        /*0030*/ 	.short	0x0000
        /*0032*/ 	.short	0x0000
        /*0034*/ 	.byte	0x00, 0xf4, 0x21, 0x00


	//----- nvinfo : EIATTR_SPARSE_MMA_MASK
	.align		4
.L_15:
        /*0038*/ 	.byte	0x03, 0x50
        /*003a*/ 	.short	0x0000


	//----- nvinfo : EIATTR_MAXREG_COUNT
	.align		4
        /*003c*/ 	.byte	0x03, 0x1b
        /*003e*/ 	.short	0x00ff


	//----- nvinfo : EIATTR_EXIT_INSTR_OFFSETS
	.align		4
        /*0040*/ 	.byte	0x04, 0x1c
        /*0042*/ 	.short	(.L_17 - .L_16)


	//   ....[0]....
.L_16:
        /*0044*/ 	.word	0x00000390


	//   ....[1]....
        /*0048*/ 	.word	0x000003b0


	//----- nvinfo : EIATTR_REQNTID
	.align		4
.L_17:
        /*004c*/ 	.byte	0x04, 0x10
        /*004e*/ 	.short	(.L_19 - .L_18)
.L_18:
        /*0050*/ 	.word	0x00000100
        /*0054*/ 	.word	0x00000001
        /*0058*/ 	.word	0x00000001


	//----- nvinfo : EIATTR_CBANK_PARAM_SIZE
	.align		4
.L_19:
        /*005c*/ 	.byte	0x03, 0x19
        /*005e*/ 	.short	0x0014


	//----- nvinfo : EIATTR_PARAM_CBANK
	.align		4
        /*0060*/ 	.byte	0x04, 0x0a
        /*0062*/ 	.short	(.L_21 - .L_20)
	.align		4
.L_20:
        /*0064*/ 	.word	index@(.nv.constant0.triton_poi_fused_reflection_pad2d_relu_2)
        /*0068*/ 	.short	0x0210
        /*006a*/ 	.short	0x0014


	//----- nvinfo : EIATTR_SW_WAR
	.align		4
.L_21:
        /*006c*/ 	.byte	0x04, 0x36
        /*006e*/ 	.short	(.L_23 - .L_22)
.L_22:
        /*0070*/ 	.word	0x00000008
.L_23:


//--------------------- .nv.callgraph             --------------------------
	.section	.nv.callgraph,"",@"SHT_CUDA_CALLGRAPH"
	.align	4
	.sectionentsize	8
	.align		4
        /*0000*/ 	.word	0x00000000
	.align		4
        /*0004*/ 	.word	0xffffffff
	.align		4
        /*0008*/ 	.word	0x00000000
	.align		4
        /*000c*/ 	.word	0xfffffffe
	.align		4
        /*0010*/ 	.word	0x00000000
	.align		4
        /*0014*/ 	.word	0xfffffffd
	.align		4
        /*0018*/ 	.word	0x00000000
	.align		4
        /*001c*/ 	.word	0xfffffffc


//--------------------- .text.triton_poi_fused_reflection_pad2d_relu_2 --------------------------
	.section	.text.triton_poi_fused_reflection_pad2d_relu_2,"ax",@progbits
	.align	128
        .global         triton_poi_fused_reflection_pad2d_relu_2
        .type           triton_poi_fused_reflection_pad2d_relu_2,@function
        .size           triton_poi_fused_reflection_pad2d_relu_2,(.L_x_1 - triton_poi_fused_reflection_pad2d_relu_2)
        .other          triton_poi_fused_reflection_pad2d_relu_2,@"STO_CUDA_ENTRY STV_DEFAULT"
triton_poi_fused_reflection_pad2d_relu_2:
.text.triton_poi_fused_reflection_pad2d_relu_2:
[----:B------:R-:W0:Y:S02]  /*0000*/  LDC R1, c[0x0][0x28] ;  /* 0x00000a00ff017b82 */ /* 0x000e240000000800 */
[----:B------:R-:W1:Y:S01]  /*0010*/  S2R R0, SR_TID.X ;  /* 0x0000000000007919 */ /* 0x000e620000002100 */
[----:B------:R-:W-:Y:S01]  /*0020*/  ULDC.64 UR4, c[0x0][0x208] ;  /* 0x0000820000047ab9 */ /* 0x000fe20000000a00 */
[----:B------:R-:W2:Y:S01]  /*0030*/  S2R R3, SR_CTAID.X ;  /* 0x0000000000037919 */ /* 0x000ea20000002500 */
[----:B-1----:R-:W-:-:S05]  /*0040*/  IMAD.SHL.U32 R0, R0, 0x2, RZ ;  /* 0x0000000200007824 */ /* 0x002fca00078e00ff */
[----:B------:R-:W-:-:S05]  /*0050*/  LOP3.LUT R0, R0, 0x1fe, RZ, 0xc0, !PT ;  /* 0x000001fe00007812 */ /* 0x000fca00078ec0ff */
[----:B--2---:R-:W-:-:S04]  /*0060*/  IMAD R0, R3, 0x200, R0 ;  /* 0x0000020003007824 */ /* 0x004fc800078e0200 */
[C---:B------:R-:W-:Y:S01]  /*0070*/  IMAD.HI R3, R0.reuse, 0x3e0f83e1, RZ ;  /* 0x3e0f83e100037827 */ /* 0x040fe200078e02ff */
[----:B------:R-:W-:-:S03]  /*0080*/  ISETP.GE.AND P2, PT, R0, 0x44100, PT ;  /* 0x000441000000780c */ /* 0x000fc60003f46270 */
[----:B------:R-:W-:Y:S01]  /*0090*/  VIADD R2, R0, 0x1 ;  /* 0x0000000100027836 */ /* 0x000fe20000000000 */
[----:B------:R-:W-:-:S04]  /*00a0*/  SHF.R.U32.HI R4, RZ, 0x1f, R3 ;  /* 0x0000001fff047819 */ /* 0x000fc80000011603 */
[----:B------:R-:W-:Y:S01]  /*00b0*/  LEA.HI.SX32 R5, R3, R4, 0x1c ;  /* 0x0000000403057211 */ /* 0x000fe200078fe2ff */
[----:B------:R-:W-:-:S04]  /*00c0*/  IMAD.HI R3, R2, 0x3e0f83e1, RZ ;  /* 0x3e0f83e102037827 */ /* 0x000fc800078e02ff */
[----:B------:R-:W-:Y:S01]  /*00d0*/  IMAD.HI R6, R5, 0x3e0f83e1, RZ ;  /* 0x3e0f83e105067827 */ /* 0x000fe200078e02ff */
[----:B------:R-:W-:-:S04]  /*00e0*/  SHF.R.U32.HI R4, RZ, 0x1f, R3 ;  /* 0x0000001fff047819 */ /* 0x000fc80000011603 */
[----:B------:R-:W-:Y:S02]  /*00f0*/  SHF.R.U32.HI R7, RZ, 0x1f, R6 ;  /* 0x0000001fff077819 */ /* 0x000fe40000011606 */
[----:B------:R-:W-:Y:S01]  /*0100*/  LEA.HI.SX32 R4, R3, R4, 0x1c ;  /* 0x0000000403047211 */ /* 0x000fe200078fe2ff */
[----:B------:R-:W-:Y:S01]  /*0110*/  IMAD R3, R5, 0x42, RZ ;  /* 0x0000004205037824 */ /* 0x000fe200078e02ff */
[----:B------:R-:W-:-:S03]  /*0120*/  LEA.HI.SX32 R7, R6, R7, 0x1c ;  /* 0x0000000706077211 */ /* 0x000fc600078fe2ff */
[----:B------:R-:W-:Y:S01]  /*0130*/  IMAD R4, R4, 0x42, RZ ;  /* 0x0000004204047824 */ /* 0x000fe200078e02ff */
[----:B------:R-:W-:Y:S01]  /*0140*/  LOP3.LUT R9, RZ, R3, RZ, 0x33, !PT ;  /* 0x00000003ff097212 */ /* 0x000fe200078e33ff */
[----:B------:R-:W-:-:S03]  /*0150*/  IMAD R7, R7, 0x42, RZ ;  /* 0x0000004207077824 */ /* 0x000fc600078e02ff */
[----:B------:R-:W-:Y:S01]  /*0160*/  LOP3.LUT R3, RZ, R4, RZ, 0x33, !PT ;  /* 0x00000004ff037212 */ /* 0x000fe200078e33ff */
[----:B------:R-:W-:Y:S01]  /*0170*/  IMAD.IADD R9, R0, 0x1, R9 ;  /* 0x0000000100097824 */ /* 0x000fe200078e0209 */
[----:B------:R-:W-:-:S03]  /*0180*/  LOP3.LUT R4, RZ, R7, RZ, 0x33, !PT ;  /* 0x00000007ff047212 */ /* 0x000fc600078e33ff */
[----:B------:R-:W-:Y:S01]  /*0190*/  IMAD.IADD R3, R2, 0x1, R3 ;  /* 0x0000000102037824 */ /* 0x000fe200078e0203 */
[----:B------:R-:W-:Y:S01]  /*01a0*/  IABS R7, R9 ;  /* 0x0000000900077213 */ /* 0x000fe20000000000 */
[----:B------:R-:W-:Y:S02]  /*01b0*/  IMAD.IADD R5, R5, 0x1, R4 ;  /* 0x0000000105057824 */ /* 0x000fe400078e0204 */
[----:B------:R-:W-:Y:S01]  /*01c0*/  IMAD.HI R4, R0, 0x3c2e1347, RZ ;  /* 0x3c2e134700047827 */ /* 0x000fe200078e02ff */
[----:B------:R-:W-:Y:S02]  /*01d0*/  IABS R6, R3 ;  /* 0x0000000300067213 */ /* 0x000fe40000000000 */
[----:B------:R-:W1:Y:S01]  /*01e0*/  LDC.64 R2, c[0x0][0x210] ;  /* 0x00008400ff027b82 */ /* 0x000e620000000a00 */
[----:B------:R-:W-:Y:S01]  /*01f0*/  IABS R8, R5 ;  /* 0x0000000500087213 */ /* 0x000fe20000000000 */
[----:B------:R-:W-:Y:S01]  /*0200*/  VIADD R7, R7, 0xffffffc1 ;  /* 0xffffffc107077836 */ /* 0x000fe20000000000 */
[----:B------:R-:W-:Y:S01]  /*0210*/  SHF.R.U32.HI R5, RZ, 0x1f, R4 ;  /* 0x0000001fff057819 */ /* 0x000fe20000011604 */
[----:B------:R-:W-:-:S03]  /*0220*/  VIADD R6, R6, 0xffffffc1 ;  /* 0xffffffc106067836 */ /* 0x000fc60000000000 */
[----:B------:R-:W-:Y:S01]  /*0230*/  LEA.HI R5, R4, R5, RZ, 0x16 ;  /* 0x0000000504057211 */ /* 0x000fe200078fb0ff */
[----:B------:R-:W-:Y:S01]  /*0240*/  VIADD R4, R8, 0xffffffc1 ;  /* 0xffffffc108047836 */ /* 0x000fe20000000000 */
[----:B------:R-:W-:Y:S02]  /*0250*/  IABS R7, R7 ;  /* 0x0000000700077213 */ /* 0x000fe40000000000 */
[----:B------:R-:W-:Y:S02]  /*0260*/  IABS R8, R6 ;  /* 0x0000000600087213 */ /* 0x000fe40000000000 */
[----:B------:R-:W-:Y:S01]  /*0270*/  LEA R5, R5, 0xfff, 0xc ;  /* 0x00000fff05057811 */ /* 0x000fe200078e60ff */
[----:B------:R-:W-:Y:S01]  /*0280*/  IMAD.MOV.U32 R6, RZ, RZ, R7 ;  /* 0x000000ffff067224 */ /* 0x000fe200078e0007 */
[----:B------:R-:W-:-:S03]  /*0290*/  IABS R7, R4 ;  /* 0x0000000400077213 */ /* 0x000fc60000000000 */
[C---:B------:R-:W-:Y:S02]  /*02a0*/  IMAD.IADD R4, R5.reuse, 0x1, -R6 ;  /* 0x0000000105047824 */ /* 0x040fe400078e0a06 */
[----:B------:R-:W-:Y:S01]  /*02b0*/  IMAD.IADD R6, R5, 0x1, -R8 ;  /* 0x0000000105067824 */ /* 0x000fe200078e0a08 */
[----:B------:R-:W-:Y:S01]  /*02c0*/  CS2R R8, SRZ ;  /* 0x0000000000087805 */ /* 0x000fe2000001ff00 */
[C---:B------:R-:W-:Y:S02]  /*02d0*/  IMAD R5, R7.reuse, -0x40, R4 ;  /* 0xffffffc007057824 */ /* 0x040fe400078e0204 */
[----:B------:R-:W-:Y:S02]  /*02e0*/  IMAD R7, R7, -0x40, R6 ;  /* 0xffffffc007077824 */ /* 0x000fe400078e0206 */
[----:B-1----:R-:W-:-:S04]  /*02f0*/  IMAD.WIDE R4, R5, 0x4, R2 ;  /* 0x0000000405047825 */ /* 0x002fc800078e0202 */
[----:B------:R-:W-:Y:S01]  /*0300*/  IMAD.WIDE R2, R7, 0x4, R2 ;  /* 0x0000000407027825 */ /* 0x000fe200078e0202 */
[----:B------:R-:W2:Y:S01]  /*0310*/  @!P2 LDG.E.EL R8, desc[UR4][R4.64] ;  /* 0x000000040408a981 */ /* 0x000ea2000c2e1900 */
[----:B------:R-:W1:Y:S03]  /*0320*/  LDC.64 R6, c[0x0][0x218] ;  /* 0x00008600ff067b82 */ /* 0x000e660000000a00 */
[----:B------:R-:W3:Y:S01]  /*0330*/  @!P2 LDG.E.EL R9, desc[UR4][R2.64] ;  /* 0x000000040209a981 */ /* 0x000ee2000c2e1900 */
[----:B-1----:R-:W-:Y:S01]  /*0340*/  IMAD.WIDE R6, R0, 0x4, R6 ;  /* 0x0000000400067825 */ /* 0x002fe200078e0206 */
[C---:B--2---:R-:W-:Y:S02]  /*0350*/  FSETP.GEU.AND P0, PT, R8.reuse, RZ, PT ;  /* 0x000000ff0800720b */ /* 0x044fe40003f0e000 */
[----:B---3--:R-:W-:Y:S02]  /*0360*/  FSETP.GEU.AND P1, PT, R9, RZ, PT ;  /* 0x000000ff0900720b */ /* 0x008fe40003f2e000 */
[----:B------:R-:W-:-:S02]  /*0370*/  FSEL R8, R8, RZ, P0 ;  /* 0x000000ff08087208 */ /* 0x000fc40000000000 */
[----:B------:R-:W-:Y:S01]  /*0380*/  FSEL R9, R9, RZ, P1 ;  /* 0x000000ff09097208 */ /* 0x000fe20000800000 */
[----:B------:R-:W-:Y:S08]  /*0390*/  @P2 EXIT ;  /* 0x000000000000294d */ /* 0x000ff00003800000 */
[----:B------:R-:W-:Y:S01]  /*03a0*/  STG.E.64 desc[UR4][R6.64], R8 ;  /* 0x0000000806007986 */ /* 0x000fe2000c101b04 */
[----:B------:R-:W-:Y:S05]  /*03b0*/  EXIT ;  /* 0x000000000000794d */ /* 0x000fea0003800000 */
.L_x_0:
[----:B------:R-:W-:-:S00]  /*03c0*/  BRA `(.L_x_0) ;  /* 0xfffffffc00fc7947 */ /* 0x000fc0000383ffff */
[----:B------:R-:W-:-:S00]  /*03d0*/  NOP ;  /* 0x0000000000007918 */ /* 0x000fc00000000000 */
        /* <DEDUP_REMOVED lines=10> */
.L_x_1:


//--------------------- .nv.constant0.triton_poi_fused_reflection_pad2d_relu_2 --------------------------
	.section	.nv.constant0.triton_poi_fused_reflection_pad2d_relu_2,"a",@progbits
	.sectionflags	@""
	.align	4
.nv.constant0.triton_poi_fused_reflection_pad2d_relu_2:
	.zero		548
